//
// Generated by NVIDIA NVVM Compiler
//
// Compiler Build ID: CL-36424714
// Cuda compilation tools, release 13.0, V13.0.88
// Based on NVVM 20.0.0
//

.version 9.0
.target sm_100
.address_size 64

	// .globl	_Z6matmulPKfS0_Pfi
.extern .shared .align 16 .b8 tiles[];

.visible .entry _Z6matmulPKfS0_Pfi(
	.param .u64 .ptr .align 1 _Z6matmulPKfS0_Pfi_param_0,
	.param .u64 .ptr .align 1 _Z6matmulPKfS0_Pfi_param_1,
	.param .u64 .ptr .align 1 _Z6matmulPKfS0_Pfi_param_2,
	.param .u32 _Z6matmulPKfS0_Pfi_param_3
)
{
	.reg .pred 	%p<12>;
	.reg .b32 	%r<105>;
	.reg .b32 	%f<77>;
	.reg .b64 	%rd<13>;

	ld.param.u64 	%rd4, [_Z6matmulPKfS0_Pfi_param_0];
	ld.param.u64 	%rd5, [_Z6matmulPKfS0_Pfi_param_1];
	ld.param.u64 	%rd6, [_Z6matmulPKfS0_Pfi_param_2];
	ld.param.u32 	%r30, [_Z6matmulPKfS0_Pfi_param_3];
	cvta.to.global.u64 	%rd7, %rd6;
	cvta.to.global.u64 	%rd1, %rd5;
	cvta.to.global.u64 	%rd2, %rd4;
	mov.u32 	%r1, %ntid.x;
	mov.u32 	%r32, %ctaid.x;
	mov.u32 	%r2, %tid.x;
	mad.lo.s32 	%r3, %r32, %r1, %r2;
	mov.u32 	%r33, %ctaid.y;
	mov.u32 	%r34, %ntid.y;
	mov.u32 	%r4, %tid.y;
	mad.lo.s32 	%r5, %r33, %r34, %r4;
	mul.lo.s32 	%r35, %r1, %r1;
	shl.b32 	%r36, %r35, 2;
	mov.u32 	%r37, tiles;
	add.s32 	%r6, %r37, %r36;
	mul.lo.s32 	%r7, %r30, %r5;
	add.s32 	%r38, %r7, %r3;
	mul.wide.s32 	%rd8, %r38, 4;
	add.s64 	%rd3, %rd7, %rd8;
	mul.lo.s32 	%r8, %r4, %r1;
	and.b32  	%r9, %r1, 7;
	and.b32  	%r10, %r1, 2040;
	shl.b32 	%r39, %r2, 2;
	add.s32 	%r40, %r36, %r39;
	add.s32 	%r11, %r37, %r40;
	shl.b32 	%r12, %r1, 2;
	mov.b32 	%r98, 0;
$L__BB0_1:
	ld.param.u32 	%r95, [_Z6matmulPKfS0_Pfi_param_3];
	mul.lo.s32 	%r41, %r98, %r1;
	add.s32 	%r14, %r41, %r2;
	add.s32 	%r15, %r41, %r4;
	max.s32 	%r42, %r14, %r5;
	setp.ge.s32 	%p1, %r42, %r95;
	mov.f32 	%f67, 0f00000000;
	@%p1 bra 	$L__BB0_3;
	add.s32 	%r43, %r14, %r7;
	mul.wide.u32 	%rd9, %r43, 4;
	add.s64 	%rd10, %rd2, %rd9;
	ld.global.f32 	%f67, [%rd10];
$L__BB0_3:
	ld.param.u32 	%r96, [_Z6matmulPKfS0_Pfi_param_3];
	add.s32 	%r44, %r8, %r2;
	shl.b32 	%r45, %r44, 2;
	add.s32 	%r47, %r37, %r45;
	st.shared.f32 	[%r47], %f67;
	max.s32 	%r48, %r3, %r15;
	setp.ge.s32 	%p2, %r48, %r96;
	mov.f32 	%f68, 0f00000000;
	@%p2 bra 	$L__BB0_5;
	ld.param.u32 	%r97, [_Z6matmulPKfS0_Pfi_param_3];
	mad.lo.s32 	%r49, %r15, %r97, %r3;
	mul.wide.s32 	%rd11, %r49, 4;
	add.s64 	%rd12, %rd1, %rd11;
	ld.global.f32 	%f68, [%rd12];
$L__BB0_5:
	setp.lt.u32 	%p3, %r1, 8;
	add.s32 	%r53, %r6, %r45;
	st.shared.f32 	[%r53], %f68;
	bar.sync 	0;
	mov.f32 	%f76, 0f00000000;
	mov.b32 	%r103, 0;
	@%p3 bra 	$L__BB0_8;
	shl.b32 	%r54, %r8, 2;
	add.s32 	%r56, %r54, %r37;
	add.s32 	%r99, %r56, 16;
	and.b32  	%r57, %r1, -8;
	neg.s32 	%r101, %r57;
	mov.f32 	%f76, 0f00000000;
	mov.u32 	%r100, %r11;
$L__BB0_7:
	.pragma "nounroll";
	ld.shared.f32 	%f22, [%r99+-16];
	ld.shared.f32 	%f23, [%r100];
	fma.rn.f32 	%f24, %f22, %f23, %f76;
	ld.shared.f32 	%f25, [%r99+-12];
	add.s32 	%r58, %r100, %r12;
	ld.shared.f32 	%f26, [%r58];
	fma.rn.f32 	%f27, %f25, %f26, %f24;
	ld.shared.f32 	%f28, [%r99+-8];
	add.s32 	%r59, %r58, %r12;
	ld.shared.f32 	%f29, [%r59];
	fma.rn.f32 	%f30, %f28, %f29, %f27;
	ld.shared.f32 	%f31, [%r99+-4];
	add.s32 	%r60, %r59, %r12;
	ld.shared.f32 	%f32, [%r60];
	fma.rn.f32 	%f33, %f31, %f32, %f30;
	ld.shared.f32 	%f34, [%r99];
	add.s32 	%r61, %r60, %r12;
	ld.shared.f32 	%f35, [%r61];
	fma.rn.f32 	%f36, %f34, %f35, %f33;
	ld.shared.f32 	%f37, [%r99+4];
	add.s32 	%r62, %r61, %r12;
	ld.shared.f32 	%f38, [%r62];
	fma.rn.f32 	%f39, %f37, %f38, %f36;
	ld.shared.f32 	%f40, [%r99+8];
	add.s32 	%r63, %r62, %r12;
	ld.shared.f32 	%f41, [%r63];
	fma.rn.f32 	%f42, %f40, %f41, %f39;
	ld.shared.f32 	%f43, [%r99+12];
	add.s32 	%r64, %r63, %r12;
	ld.shared.f32 	%f44, [%r64];
	fma.rn.f32 	%f76, %f43, %f44, %f42;
	add.s32 	%r101, %r101, 8;
	shl.b32 	%r65, %r1, 5;
	add.s32 	%r100, %r100, %r65;
	add.s32 	%r99, %r99, 32;
	setp.ne.s32 	%p4, %r101, 0;
	mov.u32 	%r103, %r10;
	@%p4 bra 	$L__BB0_7;
$L__BB0_8:
	setp.eq.s32 	%p5, %r9, 0;
	@%p5 bra 	$L__BB0_16;
	add.s32 	%r66, %r9, -1;
	setp.lt.u32 	%p6, %r66, 3;
	@%p6 bra 	$L__BB0_11;
	add.s32 	%r67, %r103, %r8;
	shl.b32 	%r68, %r67, 2;
	add.s32 	%r70, %r37, %r68;
	ld.shared.f32 	%f46, [%r70];
	mad.lo.s32 	%r71, %r103, %r1, %r2;
	shl.b32 	%r72, %r71, 2;
	add.s32 	%r73, %r6, %r72;
	ld.shared.f32 	%f47, [%r73];
	fma.rn.f32 	%f48, %f46, %f47, %f76;
	ld.shared.f32 	%f49, [%r70+4];
	add.s32 	%r74, %r73, %r12;
	ld.shared.f32 	%f50, [%r74];
	fma.rn.f32 	%f51, %f49, %f50, %f48;
	ld.shared.f32 	%f52, [%r70+8];
	add.s32 	%r75, %r74, %r12;
	ld.shared.f32 	%f53, [%r75];
	fma.rn.f32 	%f54, %f52, %f53, %f51;
	ld.shared.f32 	%f55, [%r70+12];
	add.s32 	%r76, %r75, %r12;
	ld.shared.f32 	%f56, [%r76];
	fma.rn.f32 	%f76, %f55, %f56, %f54;
	add.s32 	%r103, %r103, 4;
$L__BB0_11:
	and.b32  	%r77, %r1, 3;
	setp.eq.s32 	%p7, %r77, 0;
	@%p7 bra 	$L__BB0_16;
	setp.eq.s32 	%p8, %r77, 1;
	@%p8 bra 	$L__BB0_14;
	add.s32 	%r78, %r103, %r8;
	shl.b32 	%r79, %r78, 2;
	add.s32 	%r81, %r37, %r79;
	ld.shared.f32 	%f58, [%r81];
	mad.lo.s32 	%r82, %r103, %r1, %r2;
	shl.b32 	%r83, %r82, 2;
	add.s32 	%r84, %r6, %r83;
	ld.shared.f32 	%f59, [%r84];
	fma.rn.f32 	%f60, %f58, %f59, %f76;
	ld.shared.f32 	%f61, [%r81+4];
	add.s32 	%r85, %r84, %r12;
	ld.shared.f32 	%f62, [%r85];
	fma.rn.f32 	%f76, %f61, %f62, %f60;
	add.s32 	%r103, %r103, 2;
$L__BB0_14:
	and.b32  	%r86, %r1, 1;
	setp.eq.b32 	%p9, %r86, 1;
	not.pred 	%p10, %p9;
	@%p10 bra 	$L__BB0_16;
	add.s32 	%r87, %r103, %r8;
	shl.b32 	%r88, %r87, 2;
	add.s32 	%r90, %r37, %r88;
	ld.shared.f32 	%f63, [%r90];
	mad.lo.s32 	%r91, %r103, %r1, %r2;
	shl.b32 	%r92, %r91, 2;
	add.s32 	%r93, %r6, %r92;
	ld.shared.f32 	%f64, [%r93];
	fma.rn.f32 	%f76, %f63, %f64, %f76;
$L__BB0_16:
	ld.global.f32 	%f65, [%rd3];
	add.f32 	%f66, %f76, %f65;
	st.global.f32 	[%rd3], %f66;
	bar.sync 	0;
	add.s32 	%r98, %r98, 1;
	mov.u32 	%r94, %nctaid.x;
	setp.ne.s32 	%p11, %r98, %r94;
	@%p11 bra 	$L__BB0_1;
	ret;

}


// ===== COMPILED SASS (sm_100) =====

	.target	sm_100

	.elftype	@"ET_EXEC"


//--------------------- .note.nv.tkinfo           --------------------------
	.section	.note.nv.tkinfo,"",@"SHT_NOTE"
	.sectionflags	@"SHF_NOTE_NV_TKINFO"
	.tkinfo
        /*0018*/ 	.word	0x00000002
        /*0030*/ 	.string	""
        /*0030*/ 	.string	"ptxas"
        /*0030*/ 	.string	"Cuda compilation tools, release 13.0, V13.0.88"
        /*0030*/ 	.string	"Build cuda_13.0.r13.0/compiler.36424714_0"
        /*0030*/ 	.string	"-arch sm_100 -m 64 "



//--------------------- .note.nv.cuinfo           --------------------------
	.section	.note.nv.cuinfo,"",@"SHT_NOTE"
	.sectionflags	@"SHF_NOTE_NV_CUINFO"
        /*0018*/ 	.short	0x0002
        /*001a*/ 	.short	0x0064
        /*001c*/ 	.short	0x0082
	.zero		2


//--------------------- .nv.info                  --------------------------
	.section	.nv.info,"",@"SHT_CUDA_INFO"
	.align	4


	//----- nvinfo : EIATTR_REGCOUNT
	.align		4
        /*0000*/ 	.byte	0x04, 0x2f
        /*0002*/ 	.short	(.L_1 - .L_0)
	.align		4
.L_0:
        /*0004*/ 	.word	index@(_Z6matmulPKfS0_Pfi)
        /*0008*/ 	.word	0x00000020


	//----- nvinfo : EIATTR_FRAME_SIZE
	.align		4
.L_1:
        /*000c*/ 	.byte	0x04, 0x11
        /*000e*/ 	.short	(.L_3 - .L_2)
	.align		4
.L_2:
        /*0010*/ 	.word	index@(_Z6matmulPKfS0_Pfi)
        /*0014*/ 	.word	0x00000000


	//----- nvinfo : EIATTR_MIN_STACK_SIZE
	.align		4
.L_3:
        /*0018*/ 	.byte	0x04, 0x12
        /*001a*/ 	.short	(.L_5 - .L_4)
	.align		4
.L_4:
        /*001c*/ 	.word	index@(_Z6matmulPKfS0_Pfi)
        /*0020*/ 	.word	0x00000000
.L_5:


//--------------------- .nv.compat                --------------------------
	.section	.nv.compat,"",@"SHT_CUDA_COMPAT_INFO"
	.align	4
        /*0000*/ 	.byte	0x02, 0x09, 0x00, 0x00, 0x02, 0x02, 0x01, 0x00, 0x02, 0x05, 0x05, 0x00, 0x03, 0x07, 0x01, 0x01
        /*0010*/ 	.byte	0x02, 0x03, 0x00, 0x00, 0x02, 0x06, 0x01, 0x00, 0x04, 0x0b, 0x08, 0x00, 0x09, 0x00, 0x00, 0x00
        /*0020*/ 	.byte	0x00, 0x00, 0x00, 0x00


//--------------------- .nv.info._Z6matmulPKfS0_Pfi --------------------------
	.section	.nv.info._Z6matmulPKfS0_Pfi,"",@"SHT_CUDA_INFO"
	.sectionflags	@""
	.align	4


	//----- nvinfo : EIATTR_CUDA_API_VERSION
	.align		4
        /*0000*/ 	.byte	0x04, 0x37
        /*0002*/ 	.short	(.L_7 - .L_6)
.L_6:
        /*0004*/ 	.word	0x00000082


	//----- nvinfo : EIATTR_KPARAM_INFO
	.align		4
.L_7:
        /*0008*/ 	.byte	0x04, 0x17
        /*000a*/ 	.short	(.L_9 - .L_8)
.L_8:
        /*000c*/ 	.word	0x00000000
        /*0010*/ 	.short	0x0003
        /*0012*/ 	.short	0x0018
        /*0014*/ 	.byte	0x00, 0xf0, 0x11, 0x00


	//----- nvinfo : EIATTR_KPARAM_INFO
	.align		4
.L_9:
        /*0018*/ 	.byte	0x04, 0x17
        /*001a*/ 	.short	(.L_11 - .L_10)
.L_10:
        /*001c*/ 	.word	0x00000000
        /*0020*/ 	.short	0x0002
        /*0022*/ 	.short	0x0010
        /*0024*/ 	.byte	0x00, 0xf5, 0x21, 0x00


	//----- nvinfo : EIATTR_KPARAM_INFO
	.align		4
.L_11:
        /*0028*/ 	.byte	0x04, 0x17
        /*002a*/ 	.short	(.L_13 - .L_12)
.L_12:
        /*002c*/ 	.word	0x00000000
        /*0030*/ 	.short	0x0001
        /*0032*/ 	.short	0x0008
        /*0034*/ 	.byte	0x00, 0xf5, 0x21, 0x00


	//----- nvinfo : EIATTR_KPARAM_INFO
	.align		4
.L_13:
        /*0038*/ 	.byte	0x04, 0x17
        /*003a*/ 	.short	(.L_15 - .L_14)
.L_14:
        /*003c*/ 	.word	0x00000000
        /*0040*/ 	.short	0x0000
        /*0042*/ 	.short	0x0000
        /*0044*/ 	.byte	0x00, 0xf5, 0x21, 0x00


	//----- nvinfo : EIATTR_SPARSE_MMA_MASK
	.align		4
.L_15:
        /*0048*/ 	.byte	0x03, 0x50
        /*004a*/ 	.short	0x0000


	//----- nvinfo : EIATTR_MAXREG_COUNT
	.align		4
        /*004c*/ 	.byte	0x03, 0x1b
        /*004e*/ 	.short	0x00ff


	//----- nvinfo : EIATTR_NUM_BARRIERS
	.align		4
        /*0050*/ 	.byte	0x02, 0x4c
        /*0052*/ 	.byte	0x01
	.zero		1


	//----- nvinfo : EIATTR_MERCURY_ISA_VERSION
	.align		4
        /*0054*/ 	.byte	0x03, 0x5f
        /*0056*/ 	.short	0x0101


	//----- nvinfo : EIATTR_VRC_CTA_INIT_COUNT
	.align		4
        /*0058*/ 	.byte	0x02, 0x4a
	.zero		1
	.zero		1


	//----- nvinfo : EIATTR_EXIT_INSTR_OFFSETS
	.align		4
        /*005c*/ 	.byte	0x04, 0x1c
        /*005e*/ 	.short	(.L_17 - .L_16)


	//   ....[0]....
.L_16:
        /*0060*/ 	.word	0x000009a0


	//----- nvinfo : EIATTR_CBANK_PARAM_SIZE
	.align		4
.L_17:
        /*0064*/ 	.byte	0x03, 0x19
        /*0066*/ 	.short	0x001c


	//----- nvinfo : EIATTR_PARAM_CBANK
	.align		4
        /*0068*/ 	.byte	0x04, 0x0a
        /*006a*/ 	.short	(.L_19 - .L_18)
	.align		4
.L_18:
        /*006c*/ 	.word	index@(.nv.constant0._Z6matmulPKfS0_Pfi)
        /*0070*/ 	.short	0x0380
        /*0072*/ 	.short	0x001c


	//----- nvinfo : EIATTR_SW_WAR
	.align		4
.L_19:
        /*0074*/ 	.byte	0x04, 0x36
        /*0076*/ 	.short	(.L_21 - .L_20)
.L_20:
        /*0078*/ 	.word	0x00000008
.L_21:


//--------------------- .nv.callgraph             --------------------------
	.section	.nv.callgraph,"",@"SHT_CUDA_CALLGRAPH"
	.align	4
	.sectionentsize	8
	.align		4
        /*0000*/ 	.word	0x00000000
	.align		4
        /*0004*/ 	.word	0xffffffff
	.align		4
        /*0008*/ 	.word	0x00000000
	.align		4
        /*000c*/ 	.word	0xfffffffe
	.align		4
        /*0010*/ 	.word	0x00000000
	.align		4
        /*0014*/ 	.word	0xfffffffd
	.align		4
        /*0018*/ 	.word	0x00000000
	.align		4
        /*001c*/ 	.word	0xfffffffc


//--------------------- .text._Z6matmulPKfS0_Pfi  --------------------------
	.section	.text._Z6matmulPKfS0_Pfi,"ax",@progbits
	.align	128
        .global         _Z6matmulPKfS0_Pfi
        .type           _Z6matmulPKfS0_Pfi,@function
        .size           _Z6matmulPKfS0_Pfi,(.L_x_7 - _Z6matmulPKfS0_Pfi)
        .other          _Z6matmulPKfS0_Pfi,@"STO_CUDA_ENTRY STV_DEFAULT"
_Z6matmulPKfS0_Pfi:
.text._Z6matmulPKfS0_Pfi:
[----:B------:R-:W-:Y:S01]  /*0000*/  LDC R1, c[0x0][0x37c] ;  /* 0x0000df00ff017b82 */ /* 0x000fe20000000800 */
[----:B------:R-:W0:Y:S07]  /*0010*/  S2R R0, SR_TID.X ;  /* 0x0000000000007919 */ /* 0x000e2e0000002100 */
[----:B------:R-:W1:Y:S01]  /*0020*/  LDC R5, c[0x0][0x360] ;  /* 0x0000d800ff057b82 */ /* 0x000e620000000800 */
[----:B------:R-:W2:Y:S01]  /*0030*/  LDCU UR8, c[0x0][0x398] ;  /* 0x00007300ff0877ac */ /* 0x000ea20008000800 */
[----:B------:R-:W3:Y:S06]  /*0040*/  S2R R4, SR_TID.Y ;  /* 0x0000000000047919 */ /* 0x000eec0000002200 */
[----:B------:R-:W0:Y:S08]  /*0050*/  S2UR UR4, SR_CTAID.X ;  /* 0x00000000000479c3 */ /* 0x000e300000002500 */
[----:B------:R-:W3:Y:S08]  /*0060*/  S2UR UR6, SR_CTAID.Y ;  /* 0x00000000000679c3 */ /* 0x000ef00000002600 */
[----:B------:R-:W3:Y:S01]  /*0070*/  LDC R7, c[0x0][0x364] ;  /* 0x0000d900ff077b82 */ /* 0x000ee20000000800 */
[C---:B-1----:R-:W-:Y:S01]  /*0080*/  IMAD R8, R5.reuse, R5, RZ ;  /* 0x0000000505087224 */ /* 0x042fe200078e02ff */
[----:B------:R-:W-:-:S04]  /*0090*/  LOP3.LUT R21, R5, 0x7, RZ, 0xc0, !PT ;  /* 0x0000000705157812 */ /* 0x000fc800078ec0ff */
[----:B------:R-:W-:Y:S02]  /*00a0*/  SHF.L.U32 R11, R8, 0x2, RZ ;  /* 0x00000002080b7819 */ /* 0x000fe400000006ff */
[----:B------:R-:W1:Y:S01]  /*00b0*/  S2UR UR5, SR_CgaCtaId ;  /* 0x00000000000579c3 */ /* 0x000e620000008800 */
[C---:B0-----:R-:W-:Y:S01]  /*00c0*/  IMAD R6, R5.reuse, UR4, R0 ;  /* 0x0000000405067c24 */ /* 0x041fe2000f8e0200 */
[----:B------:R-:W-:Y:S01]  /*00d0*/  UMOV UR4, 0x400 ;  /* 0x0000040000047882 */ /* 0x000fe20000000000 */
[----:B------:R-:W-:Y:S01]  /*00e0*/  IMAD R12, R0, 0x4, R11 ;  /* 0x00000004000c7824 */ /* 0x000fe200078e020b */
[----:B------:R-:W-:-:S04]  /*00f0*/  LOP3.LUT R8, R5, 0x7f8, RZ, 0xc0, !PT ;  /* 0x000007f805087812 */ /* 0x000fc800078ec0ff */
[----:B------:R-:W0:Y:S01]  /*0100*/  LDC.64 R2, c[0x0][0x390] ;  /* 0x0000e400ff027b82 */ /* 0x000e220000000a00 */
[----:B---3--:R-:W-:Y:S01]  /*0110*/  IMAD R7, R7, UR6, R4 ;  /* 0x0000000607077c24 */ /* 0x008fe2000f8e0204 */
[----:B------:R-:W3:Y:S03]  /*0120*/  LDCU.64 UR6, c[0x0][0x358] ;  /* 0x00006b00ff0677ac */ /* 0x000ee60008000a00 */
[----:B--2---:R-:W-:Y:S01]  /*0130*/  IMAD R9, R7, UR8, R6 ;  /* 0x0000000807097c24 */ /* 0x004fe2000f8e0206 */
[----:B-1----:R-:W-:-:S03]  /*0140*/  ULEA UR5, UR5, UR4, 0x18 ;  /* 0x0000000405057291 */ /* 0x002fc6000f8ec0ff */
[----:B------:R-:W-:-:S03]  /*0150*/  UMOV UR4, URZ ;  /* 0x000000ff00047c82 */ /* 0x000fc60008000000 */
[----:B------:R-:W-:Y:S01]  /*0160*/  IADD3 R10, PT, PT, R11, UR5, RZ ;  /* 0x000000050b0a7c10 */ /* 0x000fe2000fffe0ff */
[----:B------:R-:W-:Y:S02]  /*0170*/  VIADD R11, R12, UR5 ;  /* 0x000000050c0b7c36 */ /* 0x000fe40008000000 */
[----:B0-----:R-:W-:-:S04]  /*0180*/  IMAD.WIDE R2, R9, 0x4, R2 ;  /* 0x0000000409027825 */ /* 0x001fc800078e0202 */
[----:B---3--:R-:W-:-:S07]  /*0190*/  IMAD R9, R5, R4, RZ ;  /* 0x0000000405097224 */ /* 0x008fce00078e02ff */
.L_x_5:
[----:B0-----:R-:W0:Y:S01]  /*01a0*/  LDCU UR8, c[0x0][0x398] ;  /* 0x00007300ff0877ac */ /* 0x001e220008000800 */
[C---:B------:R-:W-:Y:S02]  /*01b0*/  IMAD R16, R5.reuse, UR4, R0 ;  /* 0x0000000405107c24 */ /* 0x040fe4000f8e0200 */
[----:B------:R-:W-:Y:S02]  /*01c0*/  HFMA2 R20, -RZ, RZ, 0, 0 ;  /* 0x00000000ff147431 */ /* 0x000fe400000001ff */
[----:B------:R-:W-:Y:S01]  /*01d0*/  IMAD R19, R5, UR4, R4 ;  /* 0x0000000405137c24 */ /* 0x000fe2000f8e0204 */
[----:B------:R-:W-:-:S04]  /*01e0*/  VIMNMX R12, PT, PT, R7, R16, !PT ;  /* 0x00000010070c7248 */ /* 0x000fc80007fe0100 */
[----:B------:R-:W-:Y:S02]  /*01f0*/  VIMNMX R13, PT, PT, R6, R19, !PT ;  /* 0x00000013060d7248 */ /* 0x000fe40007fe0100 */
[----:B0-----:R-:W-:Y:S02]  /*0200*/  ISETP.GE.AND P0, PT, R12, UR8, PT ;  /* 0x000000080c007c0c */ /* 0x001fe4000bf06270 */
[----:B------:R-:W-:-:S11]  /*0210*/  ISETP.GE.AND P1, PT, R13, UR8, PT ;  /* 0x000000080d007c0c */ /* 0x000fd6000bf26270 */
[----:B------:R-:W0:Y:S01]  /*0220*/  @!P0 LDC.64 R12, c[0x0][0x380] ;  /* 0x0000e000ff0c8b82 */ /* 0x000e220000000a00 */
[----:B------:R-:W-:Y:S02]  /*0230*/  @!P0 IMAD R17, R7, UR8, R16 ;  /* 0x0000000807118c24 */ /* 0x000fe4000f8e0210 */
[----:B------:R-:W-:-:S05]  /*0240*/  @!P1 IMAD R19, R19, UR8, R6 ;  /* 0x0000000813139c24 */ /* 0x000fca000f8e0206 */
[----:B-1----:R-:W1:Y:S01]  /*0250*/  @!P1 LDC.64 R14, c[0x0][0x388] ;  /* 0x0000e200ff0e9b82 */ /* 0x002e620000000a00 */
[----:B0-----:R-:W-:Y:S01]  /*0260*/  @!P0 IMAD.WIDE.U32 R12, R17, 0x4, R12 ;  /* 0x00000004110c8825 */ /* 0x001fe200078e000c */
[----:B------:R-:W-:-:S06]  /*0270*/  CS2R R16, SRZ ;  /* 0x0000000000107805 */ /* 0x000fcc000001ff00 */
[----:B------:R-:W2:Y:S01]  /*0280*/  @!P0 LDG.E R17, desc[UR6][R12.64] ;  /* 0x000000060c118981 */ /* 0x000ea2000c1e1900 */
[----:B-1----:R-:W-:-:S05]  /*0290*/  @!P1 IMAD.WIDE R14, R19, 0x4, R14 ;  /* 0x00000004130e9825 */ /* 0x002fca00078e020e */
[----:B------:R-:W3:Y:S01]  /*02a0*/  @!P1 LDG.E R20, desc[UR6][R14.64] ;  /* 0x000000060e149981 */ /* 0x000ee2000c1e1900 */
[----:B------:R-:W-:Y:S01]  /*02b0*/  IMAD.IADD R19, R9, 0x1, R0 ;  /* 0x0000000109137824 */ /* 0x000fe200078e0200 */
[----:B------:R-:W-:-:S04]  /*02c0*/  ISETP.GE.U32.AND P0, PT, R5, 0x8, PT ;  /* 0x000000080500780c */ /* 0x000fc80003f06070 */
[C---:B------:R-:W-:Y:S02]  /*02d0*/  LEA R18, R19.reuse, UR5, 0x2 ;  /* 0x0000000513127c11 */ /* 0x040fe4000f8e10ff */
[----:B------:R-:W-:Y:S01]  /*02e0*/  LEA R19, R19, R10, 0x2 ;  /* 0x0000000a13137211 */ /* 0x000fe200078e10ff */
[----:B------:R-:W-:Y:S02]  /*02f0*/  IMAD.MOV.U32 R23, RZ, RZ, RZ ;  /* 0x000000ffff177224 */ /* 0x000fe400078e00ff */
[----:B--2---:R0:W-:Y:S04]  /*0300*/  STS [R18], R17 ;  /* 0x0000001112007388 */ /* 0x0041e80000000800 */
[----:B---3--:R0:W-:Y:S01]  /*0310*/  STS [R19], R20 ;  /* 0x0000001413007388 */ /* 0x0081e20000000800 */
[----:B------:R-:W-:Y:S06]  /*0320*/  BAR.SYNC.DEFER_BLOCKING 0x0 ;  /* 0x0000000000007b1d */ /* 0x000fec0000010000 */
[----:B------:R-:W-:Y:S05]  /*0330*/  @!P0 BRA `(.L_x_0) ;  /* 0x0000000000ac8947 */ /* 0x000fea0003800000 */
[----:B------:R-:W-:Y:S01]  /*0340*/  LEA R13, R9, UR5, 0x2 ;  /* 0x00000005090d7c11 */ /* 0x000fe2000f8e10ff */
[----:B------:R-:W-:Y:S01]  /*0350*/  IMAD.MOV.U32 R12, RZ, RZ, R11 ;  /* 0x000000ffff0c7224 */ /* 0x000fe200078e000b */
[----:B------:R-:W-:Y:S02]  /*0360*/  LOP3.LUT R14, R5, 0xfffffff8, RZ, 0xc0, !PT ;  /* 0xfffffff8050e7812 */ /* 0x000fe400078ec0ff */
[----:B------:R-:W-:Y:S02]  /*0370*/  MOV R23, RZ ;  /* 0x000000ff00177202 */ /* 0x000fe40000000f00 */
[----:B------:R-:W-:Y:S02]  /*0380*/  IADD3 R13, PT, PT, R13, 0x10, RZ ;  /* 0x000000100d0d7810 */ /* 0x000fe40007ffe0ff */
[----:B------:R-:W-:-:S07]  /*0390*/  IADD3 R14, PT, PT, -R14, RZ, RZ ;  /* 0x000000ff0e0e7210 */ /* 0x000fce0007ffe1ff */
.L_x_1:
[----:B------:R-:W-:Y:S01]  /*03a0*/  IMAD R22, R5, 0x4, R12 ;  /* 0x0000000405167824 */ /* 0x000fe200078e020c */
[----:B------:R-:W-:Y:S01]  /*03b0*/  LDS R16, [R13+-0x10] ;  /* 0xfffff0000d107984 */ /* 0x000fe20000000800 */
[----:B------:R-:W-:-:S03]  /*03c0*/  IADD3 R14, PT, PT, R14, 0x8, RZ ;  /* 0x000000080e0e7810 */ /* 0x000fc60007ffe0ff */
[----:B------:R1:W2:Y:S01]  /*03d0*/  LDS R15, [R12] ;  /* 0x000000000c0f7984 */ /* 0x0002a20000000800 */
[C---:B------:R-:W-:Y:S02]  /*03e0*/  LEA R26, R5.reuse, R22, 0x2 ;  /* 0x00000016051a7211 */ /* 0x040fe400078e10ff */
[----:B------:R-:W-:Y:S01]  /*03f0*/  ISETP.NE.AND P0, PT, R14, RZ, PT ;  /* 0x000000ff0e00720c */ /* 0x000fe20003f05270 */
[----:B0-----:R-:W-:Y:S01]  /*0400*/  LDS R20, [R13+-0xc] ;  /* 0xfffff4000d147984 */ /* 0x001fe20000000800 */
[----:B------:R-:W-:-:S03]  /*0410*/  LEA R25, R5, R26, 0x2 ;  /* 0x0000001a05197211 */ /* 0x000fc600078e10ff */
[----:B------:R-:W0:Y:S01]  /*0420*/  LDS R22, [R22] ;  /* 0x0000000016167984 */ /* 0x000e220000000800 */
[C---:B-1----:R-:W-:Y:S01]  /*0430*/  LEA R12, R5.reuse, R12, 0x5 ;  /* 0x0000000c050c7211 */ /* 0x042fe200078e28ff */
[C---:B------:R-:W-:Y:S02]  /*0440*/  IMAD R27, R5.reuse, 0x4, R25 ;  /* 0x00000004051b7824 */ /* 0x040fe400078e0219 */
[----:B------:R-:W-:Y:S03]  /*0450*/  LDS R17, [R13+-0x8] ;  /* 0xfffff8000d117984 */ /* 0x000fe60000000800 */
[----:B------:R-:W-:Y:S01]  /*0460*/  LEA R29, R5, R27, 0x2 ;  /* 0x0000001b051d7211 */ /* 0x000fe200078e10ff */
[----:B------:R-:W1:Y:S04]  /*0470*/  LDS R18, [R26] ;  /* 0x000000001a127984 */ /* 0x000e680000000800 */
[----:B------:R-:W-:Y:S01]  /*0480*/  LDS R19, [R13] ;  /* 0x000000000d137984 */ /* 0x000fe20000000800 */
[----:B--2---:R-:W-:-:S03]  /*0490*/  FFMA R23, R16, R15, R23 ;  /* 0x0000000f10177223 */ /* 0x004fc60000000017 */
[----:B------:R-:W-:Y:S04]  /*04a0*/  LDS R15, [R13+-0x4] ;  /* 0xfffffc000d0f7984 */ /* 0x000fe80000000800 */
[----:B------:R-:W2:Y:S01]  /*04b0*/  LDS R16, [R25] ;  /* 0x0000000019107984 */ /* 0x000ea20000000800 */
[----:B0-----:R-:W-:-:S03]  /*04c0*/  FFMA R24, R20, R22, R23 ;  /* 0x0000001614187223 */ /* 0x001fc60000000017 */
[----:B------:R-:W0:Y:S04]  /*04d0*/  LDS R20, [R27] ;  /* 0x000000001b147984 */ /* 0x000e280000000800 */
[----:B------:R-:W-:Y:S01]  /*04e0*/  LDS R22, [R29] ;  /* 0x000000001d167984 */ /* 0x000fe20000000800 */
[----:B-1----:R-:W-:Y:S01]  /*04f0*/  FFMA R28, R17, R18, R24 ;  /* 0x00000012111c7223 */ /* 0x002fe20000000018 */
[C---:B------:R-:W-:Y:S02]  /*0500*/  LEA R24, R5.reuse, R29, 0x2 ;  /* 0x0000001d05187211 */ /* 0x040fe400078e10ff */
[----:B------:R-:W1:Y:S03]  /*0510*/  LDS R17, [R13+0x4] ;  /* 0x000004000d117984 */ /* 0x000e660000000800 */
[----:B------:R-:W-:Y:S01]  /*0520*/  IMAD R26, R5, 0x4, R24 ;  /* 0x00000004051a7824 */ /* 0x000fe200078e0218 */
[----:B------:R-:W-:Y:S04]  /*0530*/  LDS R25, [R13+0x8] ;  /* 0x000008000d197984 */ /* 0x000fe80000000800 */
[----:B------:R-:W3:Y:S04]  /*0540*/  LDS R24, [R24] ;  /* 0x0000000018187984 */ /* 0x000ee80000000800 */
[----:B------:R-:W-:Y:S04]  /*0550*/  LDS R23, [R26] ;  /* 0x000000001a177984 */ /* 0x000fe80000000800 */
[----:B------:R4:W5:Y:S02]  /*0560*/  LDS R18, [R13+0xc] ;  /* 0x00000c000d127984 */ /* 0x0009640000000800 */
[----:B----4-:R-:W-:-:S02]  /*0570*/  VIADD R13, R13, 0x20 ;  /* 0x000000200d0d7836 */ /* 0x010fc40000000000 */
[----:B--2---:R-:W-:-:S04]  /*0580*/  FFMA R16, R15, R16, R28 ;  /* 0x000000100f107223 */ /* 0x004fc8000000001c */
[----:B0-----:R-:W-:-:S04]  /*0590*/  FFMA R16, R19, R20, R16 ;  /* 0x0000001413107223 */ /* 0x001fc80000000010 */
[----:B-1----:R-:W-:-:S04]  /*05a0*/  FFMA R16, R17, R22, R16 ;  /* 0x0000001611107223 */ /* 0x002fc80000000010 */
[----:B---3--:R-:W-:-:S04]  /*05b0*/  FFMA R25, R25, R24, R16 ;  /* 0x0000001819197223 */ /* 0x008fc80000000010 */
[----:B-----5:R-:W-:Y:S01]  /*05c0*/  FFMA R23, R18, R23, R25 ;  /* 0x0000001712177223 */ /* 0x020fe20000000019 */
[----:B------:R-:W-:Y:S06]  /*05d0*/  @P0 BRA `(.L_x_1) ;  /* 0xfffffffc00700947 */ /* 0x000fec000383ffff */
[----:B------:R-:W-:-:S07]  /*05e0*/  MOV R16, R8 ;  /* 0x0000000800107202 */ /* 0x000fce0000000f00 */
.L_x_0:
[----:B------:R-:W-:-:S13]  /*05f0*/  ISETP.NE.AND P0, PT, R21, RZ, PT ;  /* 0x000000ff1500720c */ /* 0x000fda0003f05270 */
[----:B------:R-:W-:Y:S05]  /*0600*/  @!P0 BRA `(.L_x_2) ;  /* 0x0000000000c48947 */ /* 0x000fea0003800000 */
[----:B------:R-:W-:Y:S02]  /*0610*/  IADD3 R12, PT, PT, R21, -0x1, RZ ;  /* 0xffffffff150c7810 */ /* 0x000fe40007ffe0ff */
[----:B------:R-:W-:Y:S02]  /*0620*/  LOP3.LUT P1, R15, R5, 0x3, RZ, 0xc0, !PT ;  /* 0x00000003050f7812 */ /* 0x000fe4000782c0ff */
[----:B------:R-:W-:-:S13]  /*0630*/  ISETP.GE.U32.AND P0, PT, R12, 0x3, PT ;  /* 0x000000030c00780c */ /* 0x000fda0003f06070 */
[----:B------:R-:W-:Y:S05]  /*0640*/  @!P0 BRA `(.L_x_3) ;  /* 0x0000000000508947 */ /* 0x000fea0003800000 */
[C---:B------:R-:W-:Y:S02]  /*0650*/  IMAD R13, R16.reuse, R5, R0 ;  /* 0x00000005100d7224 */ /* 0x040fe400078e0200 */
[----:B------:R-:W-:Y:S01]  /*0660*/  IMAD.IADD R12, R9, 0x1, R16 ;  /* 0x00000001090c7824 */ /* 0x000fe200078e0210 */
[----:B------:R-:W-:Y:S02]  /*0670*/  IADD3 R16, PT, PT, R16, 0x4, RZ ;  /* 0x0000000410107810 */ /* 0x000fe40007ffe0ff */
[----:B0-----:R-:W-:Y:S02]  /*0680*/  LEA R18, R13, R10, 0x2 ;  /* 0x0000000a0d127211 */ /* 0x001fe400078e10ff */
[----:B------:R-:W-:Y:S02]  /*0690*/  LEA R12, R12, UR5, 0x2 ;  /* 0x000000050c0c7c11 */ /* 0x000fe4000f8e10ff */
[C---:B------:R-:W-:Y:S01]  /*06a0*/  LEA R22, R5.reuse, R18, 0x2 ;  /* 0x0000001205167211 */ /* 0x040fe200078e10ff */
[----:B------:R-:W-:Y:S04]  /*06b0*/  LDS R13, [R18] ;  /* 0x00000000120d7984 */ /* 0x000fe80000000800 */
[----:B------:R-:W0:Y:S01]  /*06c0*/  LDS R14, [R12] ;  /* 0x000000000c0e7984 */ /* 0x000e220000000800 */
[----:B------:R-:W-:-:S03]  /*06d0*/  IMAD R26, R5, 0x4, R22 ;  /* 0x00000004051a7824 */ /* 0x000fc600078e0216 */
[----:B------:R-:W-:Y:S02]  /*06e0*/  LDS R20, [R12+0x4] ;  /* 0x000004000c147984 */ /* 0x000fe40000000800 */
[----:B------:R-:W-:Y:S02]  /*06f0*/  LEA R17, R5, R26, 0x2 ;  /* 0x0000001a05117211 */ /* 0x000fe400078e10ff */
[----:B------:R-:W1:Y:S04]  /*0700*/  LDS R22, [R22] ;  /* 0x0000000016167984 */ /* 0x000e680000000800 */
[----:B------:R-:W-:Y:S04]  /*0710*/  LDS R24, [R12+0x8] ;  /* 0x000008000c187984 */ /* 0x000fe80000000800 */
[----:B------:R-:W2:Y:S04]  /*0720*/  LDS R26, [R26] ;  /* 0x000000001a1a7984 */ /* 0x000ea80000000800 */
[----:B------:R-:W-:Y:S04]  /*0730*/  LDS R28, [R12+0xc] ;  /* 0x00000c000c1c7984 */ /* 0x000fe80000000800 */
[----:B------:R-:W3:Y:S01]  /*0740*/  LDS R17, [R17] ;  /* 0x0000000011117984 */ /* 0x000ee20000000800 */
[----:B0-----:R-:W-:-:S04]  /*0750*/  FFMA R13, R14, R13, R23 ;  /* 0x0000000d0e0d7223 */ /* 0x001fc80000000017 */
[----:B-1----:R-:W-:-:S04]  /*0760*/  FFMA R13, R20, R22, R13 ;  /* 0x00000016140d7223 */ /* 0x002fc8000000000d */
[----:B--2---:R-:W-:-:S04]  /*0770*/  FFMA R13, R24, R26, R13 ;  /* 0x0000001a180d7223 */ /* 0x004fc8000000000d */
[----:B---3--:R-:W-:-:S07]  /*0780*/  FFMA R23, R28, R17, R13 ;  /* 0x000000111c177223 */ /* 0x008fce000000000d */
.L_x_3:
[----:B------:R-:W-:Y:S05]  /*0790*/  @!P1 BRA `(.L_x_2) ;  /* 0x0000000000609947 */ /* 0x000fea0003800000 */
[----:B------:R-:W-:Y:S02]  /*07a0*/  ISETP.NE.AND P0, PT, R15, 0x1, PT ;  /* 0x000000010f00780c */ /* 0x000fe40003f05270 */
[----:B------:R-:W-:-:S04]  /*07b0*/  LOP3.LUT R12, R5, 0x1, RZ, 0xc0, !PT ;  /* 0x00000001050c7812 */ /* 0x000fc800078ec0ff */
[----:B------:R-:W-:-:S07]  /*07c0*/  ISETP.NE.U32.AND P1, PT, R12, 0x1, PT ;  /* 0x000000010c00780c */ /* 0x000fce0003f25070 */
[----:B------:R-:W-:Y:S06]  /*07d0*/  @!P0 BRA `(.L_x_4) ;  /* 0x0000000000308947 */ /* 0x000fec0003800000 */
[C---:B------:R-:W-:Y:S02]  /*07e0*/  IMAD R13, R16.reuse, R5, R0 ;  /* 0x00000005100d7224 */ /* 0x040fe400078e0200 */
[----:B------:R-:W-:Y:S02]  /*07f0*/  IMAD.IADD R12, R9, 0x1, R16 ;  /* 0x00000001090c7824 */ /* 0x000fe400078e0210 */
[----:B------:R-:W-:Y:S01]  /*0800*/  VIADD R16, R16, 0x2 ;  /* 0x0000000210107836 */ /* 0x000fe20000000000 */
[----:B0-----:R-:W-:Y:S02]  /*0810*/  LEA R18, R13, R10, 0x2 ;  /* 0x0000000a0d127211 */ /* 0x001fe400078e10ff */
[----:B------:R-:W-:Y:S02]  /*0820*/  LEA R12, R12, UR5, 0x2 ;  /* 0x000000050c0c7c11 */ /* 0x000fe4000f8e10ff */
[----:B------:R-:W-:Y:S01]  /*0830*/  LEA R15, R5, R18, 0x2 ;  /* 0x00000012050f7211 */ /* 0x000fe200078e10ff */
[----:B------:R-:W-:Y:S04]  /*0840*/  LDS R13, [R18] ;  /* 0x00000000120d7984 */ /* 0x000fe80000000800 */
[----:B------:R-:W0:Y:S04]  /*0850*/  LDS R14, [R12] ;  /* 0x000000000c0e7984 */ /* 0x000e280000000800 */
[----:B------:R-:W-:Y:S04]  /*0860*/  LDS R20, [R12+0x4] ;  /* 0x000004000c147984 */ /* 0x000fe80000000800 */
[----:B------:R-:W1:Y:S01]  /*0870*/  LDS R15, [R15] ;  /* 0x000000000f0f7984 */ /* 0x000e620000000800 */
[----:B0-----:R-:W-:-:S04]  /*0880*/  FFMA R13, R14, R13, R23 ;  /* 0x0000000d0e0d7223 */ /* 0x001fc80000000017 */
[----:B-1----:R-:W-:-:S07]  /*0890*/  FFMA R23, R20, R15, R13 ;  /* 0x0000000f14177223 */ /* 0x002fce000000000d */
.L_x_4:
[----:B------:R-:W-:Y:S05]  /*08a0*/  @P1 BRA `(.L_x_2) ;  /* 0x00000000001c1947 */ /* 0x000fea0003800000 */
[-C--:B------:R-:W-:Y:S01]  /*08b0*/  IMAD R13, R5, R16.reuse, R0 ;  /* 0x00000010050d7224 */ /* 0x080fe200078e0200 */
[----:B------:R-:W-:-:S04]  /*08c0*/  IADD3 R12, PT, PT, R9, R16, RZ ;  /* 0x00000010090c7210 */ /* 0x000fc80007ffe0ff */
[----:B------:R-:W-:Y:S02]  /*08d0*/  LEA R12, R12, UR5, 0x2 ;  /* 0x000000050c0c7c11 */ /* 0x000fe4000f8e10ff */
[----:B------:R-:W-:-:S04]  /*08e0*/  LEA R13, R13, R10, 0x2 ;  /* 0x0000000a0d0d7211 */ /* 0x000fc800078e10ff */
[----:B------:R-:W-:Y:S04]  /*08f0*/  LDS R12, [R12] ;  /* 0x000000000c0c7984 */ /* 0x000fe80000000800 */
[----:B------:R-:W1:Y:S02]  /*0900*/  LDS R13, [R13] ;  /* 0x000000000d0d7984 */ /* 0x000e640000000800 */
[----:B-1----:R-:W-:-:S07]  /*0910*/  FFMA R23, R12, R13, R23 ;  /* 0x0000000d0c177223 */ /* 0x002fce0000000017 */
.L_x_2:
[----:B------:R-:W2:Y:S01]  /*0920*/  LDG.E R12, desc[UR6][R2.64] ;  /* 0x00000006020c7981 */ /* 0x000ea2000c1e1900 */
[----:B------:R-:W1:Y:S01]  /*0930*/  LDCU UR8, c[0x0][0x370] ;  /* 0x00006e00ff0877ac */ /* 0x000e620008000800 */
[----:B------:R-:W-:-:S04]  /*0940*/  UIADD3 UR4, UPT, UPT, UR4, 0x1, URZ ;  /* 0x0000000104047890 */ /* 0x000fc8000fffe0ff */
[----:B-1----:R-:W-:Y:S01]  /*0950*/  UISETP.NE.AND UP0, UPT, UR4, UR8, UPT ;  /* 0x000000080400728c */ /* 0x002fe2000bf05270 */
[----:B--2---:R-:W-:-:S05]  /*0960*/  FADD R23, R12, R23 ;  /* 0x000000170c177221 */ /* 0x004fca0000000000 */
[----:B------:R1:W-:Y:S01]  /*0970*/  STG.E desc[UR6][R2.64], R23 ;  /* 0x0000001702007986 */ /* 0x0003e2000c101906 */
[----:B------:R-:W-:Y:S06]  /*0980*/  BAR.SYNC.DEFER_BLOCKING 0x0 ;  /* 0x0000000000007b1d */ /* 0x000fec0000010000 */
[----:B------:R-:W-:Y:S05]  /*0990*/  BRA.U UP0, `(.L_x_5) ;  /* 0xfffffff900007547 */ /* 0x000fea000b83ffff */
[----:B------:R-:W-:Y:S05]  /*09a0*/  EXIT ;  /* 0x000000000000794d */ /* 0x000fea0003800000 */
.L_x_6:
[----:B------:R-:W-:-:S00]  /*09b0*/  BRA `(.L_x_6) ;  /* 0xfffffffc00fc7947 */ /* 0x000fc0000383ffff */
[----:B------:R-:W-:-:S00]  /*09c0*/  NOP ;  /* 0x0000000000007918 */ /* 0x000fc00000000000 */
        /* <DEDUP_REMOVED lines=11> */
.L_x_7:


//--------------------- .nv.shared._Z6matmulPKfS0_Pfi --------------------------
	.section	.nv.shared._Z6matmulPKfS0_Pfi,"aw",@nobits
	.sectionflags	@""
	.align	16
	.zero		1024


//--------------------- .nv.shared.reserved.0     --------------------------
	.section	.nv.shared.reserved.0,"aw",@nobits
	.weak		__nv_reservedSMEM_offset_0_alias
	.size		__nv_reservedSMEM_offset_0_alias, 0, 64
	.other		__nv_reservedSMEM_offset_0_alias,@"STO_CUDA_RESERVED_SHARED STV_DEFAULT"
__nv_reservedSMEM_offset_0_alias:
	.zero		0
	.zero		64


//--------------------- .nv.constant0._Z6matmulPKfS0_Pfi --------------------------
	.section	.nv.constant0._Z6matmulPKfS0_Pfi,"a",@progbits
	.sectionflags	@""
	.align	4
.nv.constant0._Z6matmulPKfS0_Pfi:
	.zero		924


//--------------------- SYMBOLS --------------------------

	.type		.nv.reservedSmem.offset0,@object
	.size		.nv.reservedSmem.offset0,0x4
	.type		.nv.reservedSmem.cap,@object
	.size		.nv.reservedSmem.cap,0x4
